//
// Generated by NVIDIA NVVM Compiler
//
// Compiler Build ID: CL-36424714
// Cuda compilation tools, release 13.0, V13.0.88
// Based on NVVM 20.0.0
//

.version 9.0
.target sm_100
.address_size 64

	// .globl	_Z18sharedMemoryKernelPiS_
// _ZZ18sharedMemoryKernelPiS_E9sharedMem has been demoted

.visible .entry _Z18sharedMemoryKernelPiS_(
	.param .u64 .ptr .align 1 _Z18sharedMemoryKernelPiS__param_0,
	.param .u64 .ptr .align 1 _Z18sharedMemoryKernelPiS__param_1
)
{
	.reg .b32 	%r<8>;
	.reg .b64 	%rd<8>;
	// demoted variable
	.shared .align 4 .b8 _ZZ18sharedMemoryKernelPiS_E9sharedMem[128];
	ld.param.u64 	%rd1, [_Z18sharedMemoryKernelPiS__param_0];
	ld.param.u64 	%rd2, [_Z18sharedMemoryKernelPiS__param_1];
	cvta.to.global.u64 	%rd3, %rd2;
	cvta.to.global.u64 	%rd4, %rd1;
	mov.u32 	%r5, %tid.x;
	shl.b32 	%r6, %r5, 2;
	mov.u32 	%r7, _ZZ18sharedMemoryKernelPiS_E9sharedMem;
	add.s32 	%r4, %r7, %r6;
	mul.wide.u32 	%rd5, %r5, 4;
	add.s64 	%rd6, %rd4, %rd5;
	ld.global.u32 	%r2, [%rd6];
	// begin inline asm
	st.shared.s32 [%r4], %r2;

	// end inline asm
	bar.sync 	0;
	// begin inline asm
	ld.shared.s32 %r3, [%r4];

	// end inline asm
	add.s64 	%rd7, %rd3, %rd5;
	st.global.u32 	[%rd7], %r3;
	ret;

}


// ===== COMPILED SASS (sm_100) =====

	.target	sm_100

	.elftype	@"ET_EXEC"


//--------------------- .note.nv.tkinfo           --------------------------
	.section	.note.nv.tkinfo,"",@"SHT_NOTE"
	.sectionflags	@"SHF_NOTE_NV_TKINFO"
	.tkinfo
        /*0018*/ 	.word	0x00000002
        /*0030*/ 	.string	""
        /*0030*/ 	.string	"ptxas"
        /*0030*/ 	.string	"Cuda compilation tools, release 13.0, V13.0.88"
        /*0030*/ 	.string	"Build cuda_13.0.r13.0/compiler.36424714_0"
        /*0030*/ 	.string	"-arch sm_100 -m 64 "



//--------------------- .note.nv.cuinfo           --------------------------
	.section	.note.nv.cuinfo,"",@"SHT_NOTE"
	.sectionflags	@"SHF_NOTE_NV_CUINFO"
        /*0018*/ 	.short	0x0002
        /*001a*/ 	.short	0x0064
        /*001c*/ 	.short	0x0082
	.zero		2


//--------------------- .nv.info                  --------------------------
	.section	.nv.info,"",@"SHT_CUDA_INFO"
	.align	4


	//----- nvinfo : EIATTR_REGCOUNT
	.align		4
        /*0000*/ 	.byte	0x04, 0x2f
        /*0002*/ 	.short	(.L_1 - .L_0)
	.align		4
.L_0:
        /*0004*/ 	.word	index@(_Z18sharedMemoryKernelPiS_)
        /*0008*/ 	.word	0x0000000c


	//----- nvinfo : EIATTR_FRAME_SIZE
	.align		4
.L_1:
        /*000c*/ 	.byte	0x04, 0x11
        /*000e*/ 	.short	(.L_3 - .L_2)
	.align		4
.L_2:
        /*0010*/ 	.word	index@(_Z18sharedMemoryKernelPiS_)
        /*0014*/ 	.word	0x00000000


	//----- nvinfo : EIATTR_MIN_STACK_SIZE
	.align		4
.L_3:
        /*0018*/ 	.byte	0x04, 0x12
        /*001a*/ 	.short	(.L_5 - .L_4)
	.align		4
.L_4:
        /*001c*/ 	.word	index@(_Z18sharedMemoryKernelPiS_)
        /*0020*/ 	.word	0x00000000
.L_5:


//--------------------- .nv.compat                --------------------------
	.section	.nv.compat,"",@"SHT_CUDA_COMPAT_INFO"
	.align	4
        /*0000*/ 	.byte	0x02, 0x09, 0x00, 0x00, 0x02, 0x02, 0x01, 0x00, 0x02, 0x05, 0x05, 0x00, 0x03, 0x07, 0x01, 0x01
        /*0010*/ 	.byte	0x02, 0x03, 0x00, 0x00, 0x02, 0x06, 0x01, 0x00, 0x04, 0x0b, 0x08, 0x00, 0x09, 0x00, 0x00, 0x00
        /*0020*/ 	.byte	0x00, 0x00, 0x00, 0x00


//--------------------- .nv.info._Z18sharedMemoryKernelPiS_ --------------------------
	.section	.nv.info._Z18sharedMemoryKernelPiS_,"",@"SHT_CUDA_INFO"
	.sectionflags	@""
	.align	4


	//----- nvinfo : EIATTR_CUDA_API_VERSION
	.align		4
        /*0000*/ 	.byte	0x04, 0x37
        /*0002*/ 	.short	(.L_7 - .L_6)
.L_6:
        /*0004*/ 	.word	0x00000082


	//----- nvinfo : EIATTR_KPARAM_INFO
	.align		4
.L_7:
        /*0008*/ 	.byte	0x04, 0x17
        /*000a*/ 	.short	(.L_9 - .L_8)
.L_8:
        /*000c*/ 	.word	0x00000000
        /*0010*/ 	.short	0x0001
        /*0012*/ 	.short	0x0008
        /*0014*/ 	.byte	0x00, 0xf5, 0x21, 0x00


	//----- nvinfo : EIATTR_KPARAM_INFO
	.align		4
.L_9:
        /*0018*/ 	.byte	0x04, 0x17
        /*001a*/ 	.short	(.L_11 - .L_10)
.L_10:
        /*001c*/ 	.word	0x00000000
        /*0020*/ 	.short	0x0000
        /*0022*/ 	.short	0x0000
        /*0024*/ 	.byte	0x00, 0xf5, 0x21, 0x00


	//----- nvinfo : EIATTR_SPARSE_MMA_MASK
	.align		4
.L_11:
        /*0028*/ 	.byte	0x03, 0x50
        /*002a*/ 	.short	0x0000


	//----- nvinfo : EIATTR_MAXREG_COUNT
	.align		4
        /*002c*/ 	.byte	0x03, 0x1b
        /*002e*/ 	.short	0x00ff


	//----- nvinfo : EIATTR_NUM_BARRIERS
	.align		4
        /*0030*/ 	.byte	0x02, 0x4c
        /*0032*/ 	.byte	0x01
	.zero		1


	//----- nvinfo : EIATTR_MERCURY_ISA_VERSION
	.align		4
        /*0034*/ 	.byte	0x03, 0x5f
        /*0036*/ 	.short	0x0101


	//----- nvinfo : EIATTR_VRC_CTA_INIT_COUNT
	.align		4
        /*0038*/ 	.byte	0x02, 0x4a
	.zero		1
	.zero		1


	//----- nvinfo : EIATTR_EXIT_INSTR_OFFSETS
	.align		4
        /*003c*/ 	.byte	0x04, 0x1c
        /*003e*/ 	.short	(.L_13 - .L_12)


	//   ....[0]....
.L_12:
        /*0040*/ 	.word	0x00000100


	//----- nvinfo : EIATTR_CBANK_PARAM_SIZE
	.align		4
.L_13:
        /*0044*/ 	.byte	0x03, 0x19
        /*0046*/ 	.short	0x0010


	//----- nvinfo : EIATTR_PARAM_CBANK
	.align		4
        /*0048*/ 	.byte	0x04, 0x0a
        /*004a*/ 	.short	(.L_15 - .L_14)
	.align		4
.L_14:
        /*004c*/ 	.word	index@(.nv.constant0._Z18sharedMemoryKernelPiS_)
        /*0050*/ 	.short	0x0380
        /*0052*/ 	.short	0x0010


	//----- nvinfo : EIATTR_SW_WAR
	.align		4
.L_15:
        /*0054*/ 	.byte	0x04, 0x36
        /*0056*/ 	.short	(.L_17 - .L_16)
.L_16:
        /*0058*/ 	.word	0x00000008
.L_17:


//--------------------- .nv.callgraph             --------------------------
	.section	.nv.callgraph,"",@"SHT_CUDA_CALLGRAPH"
	.align	4
	.sectionentsize	8
	.align		4
        /*0000*/ 	.word	0x00000000
	.align		4
        /*0004*/ 	.word	0xffffffff
	.align		4
        /*0008*/ 	.word	0x00000000
	.align		4
        /*000c*/ 	.word	0xfffffffe
	.align		4
        /*0010*/ 	.word	0x00000000
	.align		4
        /*0014*/ 	.word	0xfffffffd
	.align		4
        /*0018*/ 	.word	0x00000000
	.align		4
        /*001c*/ 	.word	0xfffffffc


//--------------------- .text._Z18sharedMemoryKernelPiS_ --------------------------
	.section	.text._Z18sharedMemoryKernelPiS_,"ax",@progbits
	.align	128
        .global         _Z18sharedMemoryKernelPiS_
        .type           _Z18sharedMemoryKernelPiS_,@function
        .size           _Z18sharedMemoryKernelPiS_,(.L_x_1 - _Z18sharedMemoryKernelPiS_)
        .other          _Z18sharedMemoryKernelPiS_,@"STO_CUDA_ENTRY STV_DEFAULT"
_Z18sharedMemoryKernelPiS_:
.text._Z18sharedMemoryKernelPiS_:
[----:B------:R-:W-:Y:S01]  /*0000*/  LDC R1, c[0x0][0x37c] ;  /* 0x0000df00ff017b82 */ /* 0x000fe20000000800 */
[----:B------:R-:W0:Y:S07]  /*0010*/  S2R R9, SR_TID.X ;  /* 0x0000000000097919 */ /* 0x000e2e0000002100 */
[----:B------:R-:W0:Y:S01]  /*0020*/  LDC.64 R2, c[0x0][0x380] ;  /* 0x0000e000ff027b82 */ /* 0x000e220000000a00 */
[----:B------:R-:W1:Y:S07]  /*0030*/  LDCU.64 UR6, c[0x0][0x358] ;  /* 0x00006b00ff0677ac */ /* 0x000e6e0008000a00 */
[----:B------:R-:W2:Y:S01]  /*0040*/  S2UR UR5, SR_CgaCtaId ;  /* 0x00000000000579c3 */ /* 0x000ea20000008800 */
[----:B------:R-:W-:-:S07]  /*0050*/  UMOV UR4, 0x400 ;  /* 0x0000040000047882 */ /* 0x000fce0000000000 */
[----:B------:R-:W3:Y:S01]  /*0060*/  LDC.64 R4, c[0x0][0x388] ;  /* 0x0000e200ff047b82 */ /* 0x000ee20000000a00 */
[----:B0-----:R-:W-:-:S06]  /*0070*/  IMAD.WIDE.U32 R2, R9, 0x4, R2 ;  /* 0x0000000409027825 */ /* 0x001fcc00078e0002 */
[----:B-1----:R-:W4:Y:S01]  /*0080*/  LDG.E R3, desc[UR6][R2.64] ;  /* 0x0000000602037981 */ /* 0x002f22000c1e1900 */
[----:B--2---:R-:W-:Y:S01]  /*0090*/  ULEA UR4, UR5, UR4, 0x18 ;  /* 0x0000000405047291 */ /* 0x004fe2000f8ec0ff */
[----:B---3--:R-:W-:-:S05]  /*00a0*/  IMAD.WIDE.U32 R4, R9, 0x4, R4 ;  /* 0x0000000409047825 */ /* 0x008fca00078e0004 */
[----:B------:R-:W-:-:S05]  /*00b0*/  LEA R0, R9, UR4, 0x2 ;  /* 0x0000000409007c11 */ /* 0x000fca000f8e10ff */
[----:B----4-:R-:W-:Y:S01]  /*00c0*/  STS [R0], R3 ;  /* 0x0000000300007388 */ /* 0x010fe20000000800 */
[----:B------:R-:W-:Y:S06]  /*00d0*/  BAR.SYNC.DEFER_BLOCKING 0x0 ;  /* 0x0000000000007b1d */ /* 0x000fec0000010000 */
[----:B------:R-:W0:Y:S04]  /*00e0*/  LDS R7, [R0] ;  /* 0x0000000000077984 */ /* 0x000e280000000800 */
[----:B0-----:R-:W-:Y:S01]  /*00f0*/  STG.E desc[UR6][R4.64], R7 ;  /* 0x0000000704007986 */ /* 0x001fe2000c101906 */
[----:B------:R-:W-:Y:S05]  /*0100*/  EXIT ;  /* 0x000000000000794d */ /* 0x000fea0003800000 */
.L_x_0:
[----:B------:R-:W-:-:S00]  /*0110*/  BRA `(.L_x_0) ;  /* 0xfffffffc00fc7947 */ /* 0x000fc0000383ffff */
[----:B------:R-:W-:-:S00]  /*0120*/  NOP ;  /* 0x0000000000007918 */ /* 0x000fc00000000000 */
        /* <DEDUP_REMOVED lines=13> */
.L_x_1:


//--------------------- .nv.shared._Z18sharedMemoryKernelPiS_ --------------------------
	.section	.nv.shared._Z18sharedMemoryKernelPiS_,"aw",@nobits
	.sectionflags	@""
	.align	4
.nv.shared._Z18sharedMemoryKernelPiS_:
	.zero		1152


//--------------------- .nv.shared.reserved.0     --------------------------
	.section	.nv.shared.reserved.0,"aw",@nobits
	.weak		__nv_reservedSMEM_offset_0_alias
	.size		__nv_reservedSMEM_offset_0_alias, 0, 64
	.other		__nv_reservedSMEM_offset_0_alias,@"STO_CUDA_RESERVED_SHARED STV_DEFAULT"
__nv_reservedSMEM_offset_0_alias:
	.zero		0
	.zero		64


//--------------------- .nv.constant0._Z18sharedMemoryKernelPiS_ --------------------------
	.section	.nv.constant0._Z18sharedMemoryKernelPiS_,"a",@progbits
	.sectionflags	@""
	.align	4
.nv.constant0._Z18sharedMemoryKernelPiS_:
	.zero		912


//--------------------- SYMBOLS --------------------------

	.type		.nv.reservedSmem.offset0,@object
	.size		.nv.reservedSmem.offset0,0x4
	.type		.nv.reservedSmem.cap,@object
	.size		.nv.reservedSmem.cap,0x4
